//
// Generated by NVIDIA NVVM Compiler
//
// Compiler Build ID: CL-36424714
// Cuda compilation tools, release 13.0, V13.0.88
// Based on NVVM 20.0.0
//

.version 9.0
.target sm_100
.address_size 64

	// .globl	_Z6kernelPdS_S_i

.visible .entry _Z6kernelPdS_S_i(
	.param .u64 .ptr .align 1 _Z6kernelPdS_S_i_param_0,
	.param .u64 .ptr .align 1 _Z6kernelPdS_S_i_param_1,
	.param .u64 .ptr .align 1 _Z6kernelPdS_S_i_param_2,
	.param .u32 _Z6kernelPdS_S_i_param_3
)
{
	.reg .pred 	%p<7>;
	.reg .b32 	%r<31>;
	.reg .b64 	%rd<25>;
	.reg .b64 	%fd<16>;

	ld.param.u64 	%rd4, [_Z6kernelPdS_S_i_param_0];
	ld.param.u64 	%rd5, [_Z6kernelPdS_S_i_param_1];
	ld.param.u64 	%rd6, [_Z6kernelPdS_S_i_param_2];
	ld.param.u32 	%r12, [_Z6kernelPdS_S_i_param_3];
	cvta.to.global.u64 	%rd1, %rd6;
	cvta.to.global.u64 	%rd2, %rd5;
	cvta.to.global.u64 	%rd3, %rd4;
	mov.u32 	%r13, %ctaid.x;
	mov.u32 	%r14, %ntid.x;
	mov.u32 	%r15, %tid.x;
	mad.lo.s32 	%r29, %r13, %r14, %r15;
	mov.u32 	%r16, %nctaid.x;
	mul.lo.s32 	%r2, %r14, %r16;
	setp.ge.s32 	%p1, %r29, %r12;
	@%p1 bra 	$L__BB0_7;
	add.s32 	%r17, %r29, %r2;
	max.s32 	%r18, %r12, %r17;
	setp.lt.s32 	%p2, %r17, %r12;
	selp.u32 	%r19, 1, 0, %p2;
	add.s32 	%r20, %r17, %r19;
	sub.s32 	%r21, %r18, %r20;
	div.u32 	%r22, %r21, %r2;
	add.s32 	%r3, %r22, %r19;
	and.b32  	%r23, %r3, 3;
	setp.eq.s32 	%p3, %r23, 3;
	@%p3 bra 	$L__BB0_4;
	add.s32 	%r24, %r3, 1;
	and.b32  	%r25, %r24, 3;
	neg.s32 	%r27, %r25;
$L__BB0_3:
	.pragma "nounroll";
	mul.wide.s32 	%rd7, %r29, 8;
	add.s64 	%rd8, %rd1, %rd7;
	add.s64 	%rd9, %rd2, %rd7;
	add.s64 	%rd10, %rd3, %rd7;
	ld.global.f64 	%fd1, [%rd10];
	ld.global.f64 	%fd2, [%rd9];
	min.f64 	%fd3, %fd1, %fd2;
	st.global.f64 	[%rd8], %fd3;
	add.s32 	%r29, %r29, %r2;
	add.s32 	%r27, %r27, 1;
	setp.ne.s32 	%p4, %r27, 0;
	@%p4 bra 	$L__BB0_3;
$L__BB0_4:
	setp.lt.u32 	%p5, %r3, 3;
	@%p5 bra 	$L__BB0_7;
	mul.wide.s32 	%rd15, %r2, 8;
	shl.b32 	%r26, %r2, 2;
$L__BB0_6:
	mul.wide.s32 	%rd11, %r29, 8;
	add.s64 	%rd12, %rd3, %rd11;
	ld.global.f64 	%fd4, [%rd12];
	add.s64 	%rd13, %rd2, %rd11;
	ld.global.f64 	%fd5, [%rd13];
	min.f64 	%fd6, %fd4, %fd5;
	add.s64 	%rd14, %rd1, %rd11;
	st.global.f64 	[%rd14], %fd6;
	add.s64 	%rd16, %rd12, %rd15;
	ld.global.f64 	%fd7, [%rd16];
	add.s64 	%rd17, %rd13, %rd15;
	ld.global.f64 	%fd8, [%rd17];
	min.f64 	%fd9, %fd7, %fd8;
	add.s64 	%rd18, %rd14, %rd15;
	st.global.f64 	[%rd18], %fd9;
	add.s64 	%rd19, %rd16, %rd15;
	ld.global.f64 	%fd10, [%rd19];
	add.s64 	%rd20, %rd17, %rd15;
	ld.global.f64 	%fd11, [%rd20];
	min.f64 	%fd12, %fd10, %fd11;
	add.s64 	%rd21, %rd18, %rd15;
	st.global.f64 	[%rd21], %fd12;
	add.s64 	%rd22, %rd19, %rd15;
	ld.global.f64 	%fd13, [%rd22];
	add.s64 	%rd23, %rd20, %rd15;
	ld.global.f64 	%fd14, [%rd23];
	min.f64 	%fd15, %fd13, %fd14;
	add.s64 	%rd24, %rd21, %rd15;
	st.global.f64 	[%rd24], %fd15;
	add.s32 	%r29, %r26, %r29;
	setp.lt.s32 	%p6, %r29, %r12;
	@%p6 bra 	$L__BB0_6;
$L__BB0_7:
	ret;

}


// ===== COMPILED SASS (sm_100) =====

	.target	sm_100

	.elftype	@"ET_EXEC"


//--------------------- .note.nv.tkinfo           --------------------------
	.section	.note.nv.tkinfo,"",@"SHT_NOTE"
	.sectionflags	@"SHF_NOTE_NV_TKINFO"
	.tkinfo
        /*0018*/ 	.word	0x00000002
        /*0030*/ 	.string	""
        /*0030*/ 	.string	"ptxas"
        /*0030*/ 	.string	"Cuda compilation tools, release 13.0, V13.0.88"
        /*0030*/ 	.string	"Build cuda_13.0.r13.0/compiler.36424714_0"
        /*0030*/ 	.string	"-arch sm_100 -m 64 "



//--------------------- .note.nv.cuinfo           --------------------------
	.section	.note.nv.cuinfo,"",@"SHT_NOTE"
	.sectionflags	@"SHF_NOTE_NV_CUINFO"
        /*0018*/ 	.short	0x0002
        /*001a*/ 	.short	0x0064
        /*001c*/ 	.short	0x0082
	.zero		2


//--------------------- .nv.info                  --------------------------
	.section	.nv.info,"",@"SHT_CUDA_INFO"
	.align	4


	//----- nvinfo : EIATTR_REGCOUNT
	.align		4
        /*0000*/ 	.byte	0x04, 0x2f
        /*0002*/ 	.short	(.L_1 - .L_0)
	.align		4
.L_0:
        /*0004*/ 	.word	index@(_Z6kernelPdS_S_i)
        /*0008*/ 	.word	0x00000016


	//----- nvinfo : EIATTR_FRAME_SIZE
	.align		4
.L_1:
        /*000c*/ 	.byte	0x04, 0x11
        /*000e*/ 	.short	(.L_3 - .L_2)
	.align		4
.L_2:
        /*0010*/ 	.word	index@(_Z6kernelPdS_S_i)
        /*0014*/ 	.word	0x00000000


	//----- nvinfo : EIATTR_MIN_STACK_SIZE
	.align		4
.L_3:
        /*0018*/ 	.byte	0x04, 0x12
        /*001a*/ 	.short	(.L_5 - .L_4)
	.align		4
.L_4:
        /*001c*/ 	.word	index@(_Z6kernelPdS_S_i)
        /*0020*/ 	.word	0x00000000
.L_5:


//--------------------- .nv.compat                --------------------------
	.section	.nv.compat,"",@"SHT_CUDA_COMPAT_INFO"
	.align	4
        /*0000*/ 	.byte	0x02, 0x09, 0x00, 0x00, 0x02, 0x02, 0x01, 0x00, 0x02, 0x05, 0x05, 0x00, 0x03, 0x07, 0x01, 0x01
        /*0010*/ 	.byte	0x02, 0x03, 0x00, 0x00, 0x02, 0x06, 0x01, 0x00, 0x04, 0x0b, 0x08, 0x00, 0x01, 0x00, 0x00, 0x00
        /*0020*/ 	.byte	0x00, 0x00, 0x00, 0x00


//--------------------- .nv.info._Z6kernelPdS_S_i --------------------------
	.section	.nv.info._Z6kernelPdS_S_i,"",@"SHT_CUDA_INFO"
	.sectionflags	@""
	.align	4


	//----- nvinfo : EIATTR_CUDA_API_VERSION
	.align		4
        /*0000*/ 	.byte	0x04, 0x37
        /*0002*/ 	.short	(.L_7 - .L_6)
.L_6:
        /*0004*/ 	.word	0x00000082


	//----- nvinfo : EIATTR_KPARAM_INFO
	.align		4
.L_7:
        /*0008*/ 	.byte	0x04, 0x17
        /*000a*/ 	.short	(.L_9 - .L_8)
.L_8:
        /*000c*/ 	.word	0x00000000
        /*0010*/ 	.short	0x0003
        /*0012*/ 	.short	0x0018
        /*0014*/ 	.byte	0x00, 0xf0, 0x11, 0x00


	//----- nvinfo : EIATTR_KPARAM_INFO
	.align		4
.L_9:
        /*0018*/ 	.byte	0x04, 0x17
        /*001a*/ 	.short	(.L_11 - .L_10)
.L_10:
        /*001c*/ 	.word	0x00000000
        /*0020*/ 	.short	0x0002
        /*0022*/ 	.short	0x0010
        /*0024*/ 	.byte	0x00, 0xf5, 0x21, 0x00


	//----- nvinfo : EIATTR_KPARAM_INFO
	.align		4
.L_11:
        /*0028*/ 	.byte	0x04, 0x17
        /*002a*/ 	.short	(.L_13 - .L_12)
.L_12:
        /*002c*/ 	.word	0x00000000
        /*0030*/ 	.short	0x0001
        /*0032*/ 	.short	0x0008
        /*0034*/ 	.byte	0x00, 0xf5, 0x21, 0x00


	//----- nvinfo : EIATTR_KPARAM_INFO
	.align		4
.L_13:
        /*0038*/ 	.byte	0x04, 0x17
        /*003a*/ 	.short	(.L_15 - .L_14)
.L_14:
        /*003c*/ 	.word	0x00000000
        /*0040*/ 	.short	0x0000
        /*0042*/ 	.short	0x0000
        /*0044*/ 	.byte	0x00, 0xf5, 0x21, 0x00


	//----- nvinfo : EIATTR_SPARSE_MMA_MASK
	.align		4
.L_15:
        /*0048*/ 	.byte	0x03, 0x50
        /*004a*/ 	.short	0x0000


	//----- nvinfo : EIATTR_MAXREG_COUNT
	.align		4
        /*004c*/ 	.byte	0x03, 0x1b
        /*004e*/ 	.short	0x00ff


	//----- nvinfo : EIATTR_MERCURY_ISA_VERSION
	.align		4
        /*0050*/ 	.byte	0x03, 0x5f
        /*0052*/ 	.short	0x0101


	//----- nvinfo : EIATTR_VRC_CTA_INIT_COUNT
	.align		4
        /*0054*/ 	.byte	0x02, 0x4a
	.zero		1
	.zero		1


	//----- nvinfo : EIATTR_EXIT_INSTR_OFFSETS
	.align		4
        /*0058*/ 	.byte	0x04, 0x1c
        /*005a*/ 	.short	(.L_17 - .L_16)


	//   ....[0]....
.L_16:
        /*005c*/ 	.word	0x00000090


	//   ....[1]....
        /*0060*/ 	.word	0x00000410


	//   ....[2]....
        /*0064*/ 	.word	0x000007d0


	//----- nvinfo : EIATTR_CRS_STACK_SIZE
	.align		4
.L_17:
        /*0068*/ 	.byte	0x04, 0x1e
        /*006a*/ 	.short	(.L_19 - .L_18)
.L_18:
        /*006c*/ 	.word	0x00000000


	//----- nvinfo : EIATTR_CBANK_PARAM_SIZE
	.align		4
.L_19:
        /*0070*/ 	.byte	0x03, 0x19
        /*0072*/ 	.short	0x001c


	//----- nvinfo : EIATTR_PARAM_CBANK
	.align		4
        /*0074*/ 	.byte	0x04, 0x0a
        /*0076*/ 	.short	(.L_21 - .L_20)
	.align		4
.L_20:
        /*0078*/ 	.word	index@(.nv.constant0._Z6kernelPdS_S_i)
        /*007c*/ 	.short	0x0380
        /*007e*/ 	.short	0x001c


	//----- nvinfo : EIATTR_SW_WAR
	.align		4
.L_21:
        /*0080*/ 	.byte	0x04, 0x36
        /*0082*/ 	.short	(.L_23 - .L_22)
.L_22:
        /*0084*/ 	.word	0x00000008
.L_23:


//--------------------- .nv.callgraph             --------------------------
	.section	.nv.callgraph,"",@"SHT_CUDA_CALLGRAPH"
	.align	4
	.sectionentsize	8
	.align		4
        /*0000*/ 	.word	0x00000000
	.align		4
        /*0004*/ 	.word	0xffffffff
	.align		4
        /*0008*/ 	.word	0x00000000
	.align		4
        /*000c*/ 	.word	0xfffffffe
	.align		4
        /*0010*/ 	.word	0x00000000
	.align		4
        /*0014*/ 	.word	0xfffffffd
	.align		4
        /*0018*/ 	.word	0x00000000
	.align		4
        /*001c*/ 	.word	0xfffffffc


//--------------------- .text._Z6kernelPdS_S_i    --------------------------
	.section	.text._Z6kernelPdS_S_i,"ax",@progbits
	.align	128
        .global         _Z6kernelPdS_S_i
        .type           _Z6kernelPdS_S_i,@function
        .size           _Z6kernelPdS_S_i,(.L_x_5 - _Z6kernelPdS_S_i)
        .other          _Z6kernelPdS_S_i,@"STO_CUDA_ENTRY STV_DEFAULT"
_Z6kernelPdS_S_i:
.text._Z6kernelPdS_S_i:
[----:B------:R-:W-:Y:S01]  /*0000*/  LDC R1, c[0x0][0x37c] ;  /* 0x0000df00ff017b82 */ /* 0x000fe20000000800 */
[----:B------:R-:W0:Y:S07]  /*0010*/  S2R R3, SR_TID.X ;  /* 0x0000000000037919 */ /* 0x000e2e0000002100 */
[----:B------:R-:W0:Y:S01]  /*0020*/  S2UR UR4, SR_CTAID.X ;  /* 0x00000000000479c3 */ /* 0x000e220000002500 */
[----:B------:R-:W1:Y:S07]  /*0030*/  LDCU UR6, c[0x0][0x398] ;  /* 0x00007300ff0677ac */ /* 0x000e6e0008000800 */
[----:B------:R-:W0:Y:S01]  /*0040*/  LDC R0, c[0x0][0x360] ;  /* 0x0000d800ff007b82 */ /* 0x000e220000000800 */
[----:B------:R-:W2:Y:S01]  /*0050*/  LDCU UR5, c[0x0][0x370] ;  /* 0x00006e00ff0577ac */ /* 0x000ea20008000800 */
[----:B0-----:R-:W-:-:S02]  /*0060*/  IMAD R3, R0, UR4, R3 ;  /* 0x0000000400037c24 */ /* 0x001fc4000f8e0203 */
[----:B--2---:R-:W-:-:S03]  /*0070*/  IMAD R0, R0, UR5, RZ ;  /* 0x0000000500007c24 */ /* 0x004fc6000f8e02ff */
[----:B-1----:R-:W-:-:S13]  /*0080*/  ISETP.GE.AND P0, PT, R3, UR6, PT ;  /* 0x0000000603007c0c */ /* 0x002fda000bf06270 */
[----:B------:R-:W-:Y:S05]  /*0090*/  @P0 EXIT ;  /* 0x000000000000094d */ /* 0x000fea0003800000 */
[----:B------:R-:W0:Y:S01]  /*00a0*/  I2F.U32.RP R8, R0 ;  /* 0x0000000000087306 */ /* 0x000e220000209000 */
[C---:B------:R-:W-:Y:S01]  /*00b0*/  IADD3 R2, PT, PT, R0.reuse, R3, RZ ;  /* 0x0000000300027210 */ /* 0x040fe20007ffe0ff */
[----:B------:R-:W-:Y:S01]  /*00c0*/  IMAD.MOV R9, RZ, RZ, -R0 ;  /* 0x000000ffff097224 */ /* 0x000fe200078e0a00 */
[----:B------:R-:W-:Y:S01]  /*00d0*/  ISETP.NE.U32.AND P2, PT, R0, RZ, PT ;  /* 0x000000ff0000720c */ /* 0x000fe20003f45070 */
[----:B------:R-:W1:Y:S01]  /*00e0*/  LDCU.64 UR4, c[0x0][0x358] ;  /* 0x00006b00ff0477ac */ /* 0x000e620008000a00 */
[C---:B------:R-:W-:Y:S01]  /*00f0*/  ISETP.GE.AND P0, PT, R2.reuse, UR6, PT ;  /* 0x0000000602007c0c */ /* 0x040fe2000bf06270 */
[----:B------:R-:W-:Y:S01]  /*0100*/  BSSY.RECONVERGENT B0, `(.L_x_0) ;  /* 0x0000030000007945 */ /* 0x000fe20003800200 */
[----:B------:R-:W-:Y:S02]  /*0110*/  VIMNMX R7, PT, PT, R2, UR6, !PT ;  /* 0x0000000602077c48 */ /* 0x000fe4000ffe0100 */
[----:B------:R-:W-:-:S04]  /*0120*/  SEL R6, RZ, 0x1, P0 ;  /* 0x00000001ff067807 */ /* 0x000fc80000000000 */
[----:B------:R-:W-:Y:S01]  /*0130*/  IADD3 R7, PT, PT, R7, -R2, -R6 ;  /* 0x8000000207077210 */ /* 0x000fe20007ffe806 */
[----:B0-----:R-:W0:Y:S02]  /*0140*/  MUFU.RCP R8, R8 ;  /* 0x0000000800087308 */ /* 0x001e240000001000 */
[----:B0-----:R-:W-:-:S06]  /*0150*/  VIADD R4, R8, 0xffffffe ;  /* 0x0ffffffe08047836 */ /* 0x001fcc0000000000 */
[----:B------:R0:W2:Y:S02]  /*0160*/  F2I.FTZ.U32.TRUNC.NTZ R5, R4 ;  /* 0x0000000400057305 */ /* 0x0000a4000021f000 */
[----:B0-----:R-:W-:Y:S02]  /*0170*/  IMAD.MOV.U32 R4, RZ, RZ, RZ ;  /* 0x000000ffff047224 */ /* 0x001fe400078e00ff */
[----:B--2---:R-:W-:-:S04]  /*0180*/  IMAD R9, R9, R5, RZ ;  /* 0x0000000509097224 */ /* 0x004fc800078e02ff */
[----:B------:R-:W-:-:S06]  /*0190*/  IMAD.HI.U32 R8, R5, R9, R4 ;  /* 0x0000000905087227 */ /* 0x000fcc00078e0004 */
[----:B------:R-:W-:-:S04]  /*01a0*/  IMAD.HI.U32 R5, R8, R7, RZ ;  /* 0x0000000708057227 */ /* 0x000fc800078e00ff */
[----:B------:R-:W-:-:S04]  /*01b0*/  IMAD.MOV R2, RZ, RZ, -R5 ;  /* 0x000000ffff027224 */ /* 0x000fc800078e0a05 */
[----:B------:R-:W-:-:S05]  /*01c0*/  IMAD R7, R0, R2, R7 ;  /* 0x0000000200077224 */ /* 0x000fca00078e0207 */
[----:B------:R-:W-:-:S13]  /*01d0*/  ISETP.GE.U32.AND P0, PT, R7, R0, PT ;  /* 0x000000000700720c */ /* 0x000fda0003f06070 */
[----:B------:R-:W-:Y:S01]  /*01e0*/  @P0 IADD3 R7, PT, PT, -R0, R7, RZ ;  /* 0x0000000700070210 */ /* 0x000fe20007ffe1ff */
[----:B------:R-:W-:-:S03]  /*01f0*/  @P0 VIADD R5, R5, 0x1 ;  /* 0x0000000105050836 */ /* 0x000fc60000000000 */
[----:B------:R-:W-:-:S13]  /*0200*/  ISETP.GE.U32.AND P1, PT, R7, R0, PT ;  /* 0x000000000700720c */ /* 0x000fda0003f26070 */
[----:B------:R-:W-:Y:S01]  /*0210*/  @P1 VIADD R5, R5, 0x1 ;  /* 0x0000000105051836 */ /* 0x000fe20000000000 */
[----:B------:R-:W-:-:S04]  /*0220*/  @!P2 LOP3.LUT R5, RZ, R0, RZ, 0x33, !PT ;  /* 0x00000000ff05a212 */ /* 0x000fc800078e33ff */
[----:B------:R-:W-:-:S04]  /*0230*/  IADD3 R2, PT, PT, R6, R5, RZ ;  /* 0x0000000506027210 */ /* 0x000fc80007ffe0ff */
[C---:B------:R-:W-:Y:S02]  /*0240*/  LOP3.LUT R4, R2.reuse, 0x3, RZ, 0xc0, !PT ;  /* 0x0000000302047812 */ /* 0x040fe400078ec0ff */
[----:B------:R-:W-:Y:S02]  /*0250*/  ISETP.GE.U32.AND P0, PT, R2, 0x3, PT ;  /* 0x000000030200780c */ /* 0x000fe40003f06070 */
[----:B------:R-:W-:-:S13]  /*0260*/  ISETP.NE.AND P1, PT, R4, 0x3, PT ;  /* 0x000000030400780c */ /* 0x000fda0003f25270 */
[----:B-1----:R-:W-:Y:S05]  /*0270*/  @!P1 BRA `(.L_x_1) ;  /* 0x0000000000609947 */ /* 0x002fea0003800000 */
[----:B------:R-:W0:Y:S01]  /*0280*/  LDC.64 R4, c[0x0][0x390] ;  /* 0x0000e400ff047b82 */ /* 0x000e220000000a00 */
[----:B------:R-:W-:-:S05]  /*0290*/  VIADD R2, R2, 0x1 ;  /* 0x0000000102027836 */ /* 0x000fca0000000000 */
[----:B------:R-:W-:Y:S02]  /*02a0*/  LOP3.LUT R2, R2, 0x3, RZ, 0xc0, !PT ;  /* 0x0000000302027812 */ /* 0x000fe400078ec0ff */
[----:B------:R-:W1:Y:S03]  /*02b0*/  LDC.64 R6, c[0x0][0x380] ;  /* 0x0000e000ff067b82 */ /* 0x000e660000000a00 */
[----:B------:R-:W-:-:S05]  /*02c0*/  IMAD.MOV R2, RZ, RZ, -R2 ;  /* 0x000000ffff027224 */ /* 0x000fca00078e0a02 */
[----:B------:R-:W2:Y:S02]  /*02d0*/  LDC.64 R8, c[0x0][0x388] ;  /* 0x0000e200ff087b82 */ /* 0x000ea40000000a00 */
.L_x_2:
[----:B--2---:R-:W-:-:S04]  /*02e0*/  IMAD.WIDE R12, R3, 0x8, R8 ;  /* 0x00000008030c7825 */ /* 0x004fc800078e0208 */
[----:B-1----:R-:W-:Y:S02]  /*02f0*/  IMAD.WIDE R14, R3, 0x8, R6 ;  /* 0x00000008030e7825 */ /* 0x002fe400078e0206 */
[----:B------:R-:W2:Y:S04]  /*0300*/  LDG.E.64 R12, desc[UR4][R12.64] ;  /* 0x000000040c0c7981 */ /* 0x000ea8000c1e1b00 */
[----:B---3--:R-:W3:Y:S01]  /*0310*/  LDG.E.64 R14, desc[UR4][R14.64] ;  /* 0x000000040e0e7981 */ /* 0x008ee2000c1e1b00 */
[----:B------:R-:W-:Y:S01]  /*0320*/  VIADD R2, R2, 0x1 ;  /* 0x0000000102027836 */ /* 0x000fe20000000000 */
[----:B--2---:R-:W-:Y:S01]  /*0330*/  MOV R11, R13 ;  /* 0x0000000d000b7202 */ /* 0x004fe20000000f00 */
[----:B------:R-:W-:Y:S01]  /*0340*/  IMAD.MOV.U32 R17, RZ, RZ, R12 ;  /* 0x000000ffff117224 */ /* 0x000fe200078e000c */
[----:B---3--:R-:W-:Y:S01]  /*0350*/  DSETP.MIN.AND P1, P2, R14, R12, PT ;  /* 0x0000000c0e00722a */ /* 0x008fe20003a20000 */
[----:B------:R-:W-:-:S05]  /*0360*/  IMAD.MOV.U32 R10, RZ, RZ, R15 ;  /* 0x000000ffff0a7224 */ /* 0x000fca00078e000f */
[----:B------:R-:W-:Y:S02]  /*0370*/  FSEL R19, R10, R11, P1 ;  /* 0x0000000b0a137208 */ /* 0x000fe40000800000 */
[----:B------:R-:W-:Y:S02]  /*0380*/  SEL R16, R14, R17, P1 ;  /* 0x000000110e107207 */ /* 0x000fe40000800000 */
[----:B------:R-:W-:-:S04]  /*0390*/  ISETP.NE.AND P1, PT, R2, RZ, PT ;  /* 0x000000ff0200720c */ /* 0x000fc80003f25270 */
[----:B------:R-:W-:Y:S01]  /*03a0*/  @P2 LOP3.LUT R19, R11, 0x80000, RZ, 0xfc, !PT ;  /* 0x000800000b132812 */ /* 0x000fe200078efcff */
[----:B0-----:R-:W-:-:S03]  /*03b0*/  IMAD.WIDE R10, R3, 0x8, R4 ;  /* 0x00000008030a7825 */ /* 0x001fc600078e0204 */
[----:B------:R-:W-:Y:S01]  /*03c0*/  MOV R17, R19 ;  /* 0x0000001300117202 */ /* 0x000fe20000000f00 */
[----:B------:R-:W-:-:S04]  /*03d0*/  IMAD.IADD R3, R0, 0x1, R3 ;  /* 0x0000000100037824 */ /* 0x000fc800078e0203 */
[----:B------:R3:W-:Y:S01]  /*03e0*/  STG.E.64 desc[UR4][R10.64], R16 ;  /* 0x000000100a007986 */ /* 0x0007e2000c101b04 */
[----:B------:R-:W-:Y:S05]  /*03f0*/  @P1 BRA `(.L_x_2) ;  /* 0xfffffffc00b81947 */ /* 0x000fea000383ffff */
.L_x_1:
[----:B------:R-:W-:Y:S05]  /*0400*/  BSYNC.RECONVERGENT B0 ;  /* 0x0000000000007941 */ /* 0x000fea0003800200 */
.L_x_0:
[----:B------:R-:W-:Y:S05]  /*0410*/  @!P0 EXIT ;  /* 0x000000000000894d */ /* 0x000fea0003800000 */
.L_x_3:
[----:B------:R-:W0:Y:S08]  /*0420*/  LDC.64 R6, c[0x0][0x380] ;  /* 0x0000e000ff067b82 */ /* 0x000e300000000a00 */
[----:B------:R-:W1:Y:S08]  /*0430*/  LDC.64 R4, c[0x0][0x388] ;  /* 0x0000e200ff047b82 */ /* 0x000e700000000a00 */
[----:B------:R-:W2:Y:S01]  /*0440*/  LDC.64 R12, c[0x0][0x390] ;  /* 0x0000e400ff0c7b82 */ /* 0x000ea20000000a00 */
[----:B0-----:R-:W-:-:S05]  /*0450*/  IMAD.WIDE R6, R3, 0x8, R6 ;  /* 0x0000000803067825 */ /* 0x001fca00078e0206 */
[----:B------:R0:W4:Y:S01]  /*0460*/  LDG.E.64 R8, desc[UR4][R6.64] ;  /* 0x0000000406087981 */ /* 0x000122000c1e1b00 */
[----:B-1----:R-:W-:-:S05]  /*0470*/  IMAD.WIDE R4, R3, 0x8, R4 ;  /* 0x0000000803047825 */ /* 0x002fca00078e0204 */
[----:B---3--:R1:W4:Y:S01]  /*0480*/  LDG.E.64 R10, desc[UR4][R4.64] ;  /* 0x00000004040a7981 */ /* 0x008322000c1e1b00 */
[----:B0-----:R-:W-:-:S04]  /*0490*/  IMAD.WIDE R6, R0, 0x8, R6 ;  /* 0x0000000800067825 */ /* 0x001fc800078e0206 */
[----:B-1----:R-:W-:Y:S01]  /*04a0*/  IMAD.WIDE R4, R0, 0x8, R4 ;  /* 0x0000000800047825 */ /* 0x002fe200078e0204 */
[----:B----4-:R-:W-:-:S03]  /*04b0*/  DSETP.MIN.AND P0, P1, R8, R10, PT ;  /* 0x0000000a0800722a */ /* 0x010fc60003900000 */
[----:B------:R-:W-:Y:S01]  /*04c0*/  IMAD.MOV.U32 R15, RZ, RZ, R11 ;  /* 0x000000ffff0f7224 */ /* 0x000fe200078e000b */
[----:B------:R-:W-:-:S04]  /*04d0*/  MOV R2, R9 ;  /* 0x0000000900027202 */ /* 0x000fc80000000f00 */
[----:B------:R-:W-:Y:S02]  /*04e0*/  FSEL R17, R2, R15, P0 ;  /* 0x0000000f02117208 */ /* 0x000fe40000000000 */
[----:B------:R-:W-:Y:S01]  /*04f0*/  SEL R10, R8, R10, P0 ;  /* 0x0000000a080a7207 */ /* 0x000fe20000000000 */
[----:B--2---:R-:W-:-:S03]  /*0500*/  IMAD.WIDE R8, R3, 0x8, R12 ;  /* 0x0000000803087825 */ /* 0x004fc600078e020c */
[----:B------:R-:W-:-:S05]  /*0510*/  @P1 LOP3.LUT R17, R15, 0x80000, RZ, 0xfc, !PT ;  /* 0x000800000f111812 */ /* 0x000fca00078efcff */
[----:B------:R-:W-:-:S05]  /*0520*/  IMAD.MOV.U32 R11, RZ, RZ, R17 ;  /* 0x000000ffff0b7224 */ /* 0x000fca00078e0011 */
[----:B------:R0:W-:Y:S04]  /*0530*/  STG.E.64 desc[UR4][R8.64], R10 ;  /* 0x0000000a08007986 */ /* 0x0001e8000c101b04 */
[----:B------:R1:W2:Y:S04]  /*0540*/  LDG.E.64 R12, desc[UR4][R6.64] ;  /* 0x00000004060c7981 */ /* 0x0002a8000c1e1b00 */
[----:B------:R3:W2:Y:S01]  /*0550*/  LDG.E.64 R14, desc[UR4][R4.64] ;  /* 0x00000004040e7981 */ /* 0x0006a2000c1e1b00 */
[----:B0-----:R-:W-:-:S04]  /*0560*/  IMAD.WIDE R8, R0, 0x8, R8 ;  /* 0x0000000800087825 */ /* 0x001fc800078e0208 */
[----:B-1----:R-:W-:-:S04]  /*0570*/  IMAD.WIDE R6, R0, 0x8, R6 ;  /* 0x0000000800067825 */ /* 0x002fc800078e0206 */
[----:B---3--:R-:W-:Y:S01]  /*0580*/  IMAD.WIDE R4, R0, 0x8, R4 ;  /* 0x0000000800047825 */ /* 0x008fe200078e0204 */
[----:B--2---:R-:W-:-:S03]  /*0590*/  DSETP.MIN.AND P0, P1, R12, R14, PT ;  /* 0x0000000e0c00722a */ /* 0x004fc60003900000 */
[----:B------:R-:W-:Y:S01]  /*05a0*/  IMAD.MOV.U32 R17, RZ, RZ, R15 ;  /* 0x000000ffff117224 */ /* 0x000fe200078e000f */
[----:B------:R-:W-:-:S04]  /*05b0*/  MOV R2, R13 ;  /* 0x0000000d00027202 */ /* 0x000fc80000000f00 */
[----:B------:R-:W-:Y:S02]  /*05c0*/  FSEL R19, R2, R17, P0 ;  /* 0x0000001102137208 */ /* 0x000fe40000000000 */
[----:B------:R-:W-:-:S04]  /*05d0*/  SEL R12, R12, R14, P0 ;  /* 0x0000000e0c0c7207 */ /* 0x000fc80000000000 */
[----:B------:R-:W-:-:S04]  /*05e0*/  @P1 LOP3.LUT R19, R17, 0x80000, RZ, 0xfc, !PT ;  /* 0x0008000011131812 */ /* 0x000fc800078efcff */
[----:B------:R-:W-:-:S05]  /*05f0*/  MOV R13, R19 ;  /* 0x00000013000d7202 */ /* 0x000fca0000000f00 */
        /* <DEDUP_REMOVED lines=11> */
[----:B------:R-:W-:-:S05]  /*06b0*/  @P1 LOP3.LUT R19, R17, 0x80000, RZ, 0xfc, !PT ;  /* 0x0008000011131812 */ /* 0x000fca00078efcff */
[----:B------:R-:W-:-:S05]  /*06c0*/  IMAD.MOV.U32 R11, RZ, RZ, R19 ;  /* 0x000000ffff0b7224 */ /* 0x000fca00078e0013 */
[----:B------:R0:W-:Y:S04]  /*06d0*/  STG.E.64 desc[UR4][R8.64], R10 ;  /* 0x0000000a08007986 */ /* 0x0001e8000c101b04 */
[----:B------:R-:W2:Y:S04]  /*06e0*/  LDG.E.64 R6, desc[UR4][R6.64] ;  /* 0x0000000406067981 */ /* 0x000ea8000c1e1b00 */
[----:B------:R-:W2:Y:S01]  /*06f0*/  LDG.E.64 R4, desc[UR4][R4.64] ;  /* 0x0000000404047981 */ /* 0x000ea2000c1e1b00 */
[C---:B0-----:R-:W-:Y:S01]  /*0700*/  IMAD.WIDE R8, R0.reuse, 0x8, R8 ;  /* 0x0000000800087825 */ /* 0x041fe200078e0208 */
[----:B------:R-:W-:Y:S01]  /*0710*/  LEA R3, R0, R3, 0x2 ;  /* 0x0000000300037211 */ /* 0x000fe200078e10ff */
[----:B--2---:R-:W-:-:S02]  /*0720*/  DSETP.MIN.AND P0, P1, R6, R4, PT ;  /* 0x000000040600722a */ /* 0x004fc40003900000 */
[----:B------:R-:W-:Y:S01]  /*0730*/  IMAD.MOV.U32 R15, RZ, RZ, R5 ;  /* 0x000000ffff0f7224 */ /* 0x000fe200078e0005 */
[----:B------:R-:W-:Y:S02]  /*0740*/  MOV R2, R7 ;  /* 0x0000000700027202 */ /* 0x000fe40000000f00 */
[----:B------:R-:W-:Y:S02]  /*0750*/  MOV R13, R4 ;  /* 0x00000004000d7202 */ /* 0x000fe40000000f00 */
[----:B------:R-:W-:Y:S02]  /*0760*/  FSEL R17, R2, R15, P0 ;  /* 0x0000000f02117208 */ /* 0x000fe40000000000 */
[----:B------:R-:W-:-:S05]  /*0770*/  SEL R12, R6, R13, P0 ;  /* 0x0000000d060c7207 */ /* 0x000fca0000000000 */
[----:B------:R-:W-:-:S05]  /*0780*/  @P1 LOP3.LUT R17, R15, 0x80000, RZ, 0xfc, !PT ;  /* 0x000800000f111812 */ /* 0x000fca00078efcff */
[----:B------:R-:W-:-:S05]  /*0790*/  IMAD.MOV.U32 R13, RZ, RZ, R17 ;  /* 0x000000ffff0d7224 */ /* 0x000fca00078e0011 */
[----:B------:R0:W-:Y:S01]  /*07a0*/  STG.E.64 desc[UR4][R8.64], R12 ;  /* 0x0000000c08007986 */ /* 0x0001e2000c101b04 */
[----:B------:R-:W-:-:S13]  /*07b0*/  ISETP.GE.AND P0, PT, R3, UR6, PT ;  /* 0x0000000603007c0c */ /* 0x000fda000bf06270 */
[----:B0-----:R-:W-:Y:S05]  /*07c0*/  @!P0 BRA `(.L_x_3) ;  /* 0xfffffffc00148947 */ /* 0x001fea000383ffff */
[----:B------:R-:W-:Y:S05]  /*07d0*/  EXIT ;  /* 0x000000000000794d */ /* 0x000fea0003800000 */
.L_x_4:
[----:B------:R-:W-:-:S00]  /*07e0*/  BRA `(.L_x_4) ;  /* 0xfffffffc00fc7947 */ /* 0x000fc0000383ffff */
[----:B------:R-:W-:-:S00]  /*07f0*/  NOP ;  /* 0x0000000000007918 */ /* 0x000fc00000000000 */
        /* <DEDUP_REMOVED lines=8> */
.L_x_5:


//--------------------- .nv.shared.reserved.0     --------------------------
	.section	.nv.shared.reserved.0,"aw",@nobits
	.weak		__nv_reservedSMEM_offset_0_alias
	.size		__nv_reservedSMEM_offset_0_alias, 0, 64
	.other		__nv_reservedSMEM_offset_0_alias,@"STO_CUDA_RESERVED_SHARED STV_DEFAULT"
__nv_reservedSMEM_offset_0_alias:
	.zero		0
	.zero		64


//--------------------- .nv.constant0._Z6kernelPdS_S_i --------------------------
	.section	.nv.constant0._Z6kernelPdS_S_i,"a",@progbits
	.sectionflags	@""
	.align	4
.nv.constant0._Z6kernelPdS_S_i:
	.zero		924


//--------------------- SYMBOLS --------------------------

	.type		.nv.reservedSmem.offset0,@object
	.size		.nv.reservedSmem.offset0,0x4
